//
// Generated by NVIDIA NVVM Compiler
//
// Compiler Build ID: CL-36424714
// Cuda compilation tools, release 13.0, V13.0.88
// Based on NVVM 20.0.0
//

.version 9.0
.target sm_100
.address_size 64

	// .globl	_Z6kernelPfS_
// _ZZ6kernelPfS_E4tile has been demoted

.visible .entry _Z6kernelPfS_(
	.param .u64 .ptr .align 1 _Z6kernelPfS__param_0,
	.param .u64 .ptr .align 1 _Z6kernelPfS__param_1
)
{
	.reg .pred 	%p<11>;
	.reg .b32 	%r<8>;
	.reg .b32 	%f<33>;
	.reg .b64 	%rd<7>;
	// demoted variable
	.shared .align 4 .b8 _ZZ6kernelPfS_E4tile[4096];
	ld.param.u64 	%rd2, [_Z6kernelPfS__param_0];
	ld.param.u64 	%rd1, [_Z6kernelPfS__param_1];
	cvta.to.global.u64 	%rd3, %rd2;
	mov.u32 	%r3, %ctaid.x;
	shl.b32 	%r4, %r3, 10;
	mov.u32 	%r1, %tid.x;
	or.b32  	%r5, %r4, %r1;
	mul.wide.s32 	%rd4, %r5, 4;
	add.s64 	%rd5, %rd3, %rd4;
	ld.global.f32 	%f1, [%rd5];
	shl.b32 	%r6, %r1, 2;
	mov.u32 	%r7, _ZZ6kernelPfS_E4tile;
	add.s32 	%r2, %r7, %r6;
	st.shared.f32 	[%r2], %f1;
	bar.sync 	0;
	setp.gt.u32 	%p1, %r1, 511;
	@%p1 bra 	$L__BB0_2;
	ld.shared.f32 	%f2, [%r2];
	ld.shared.f32 	%f3, [%r2+2048];
	add.f32 	%f4, %f2, %f3;
	bar.sync 	0;
	st.shared.f32 	[%r2], %f4;
	bar.sync 	0;
$L__BB0_2:
	setp.gt.u32 	%p2, %r1, 255;
	@%p2 bra 	$L__BB0_4;
	ld.shared.f32 	%f5, [%r2];
	ld.shared.f32 	%f6, [%r2+1024];
	add.f32 	%f7, %f5, %f6;
	bar.sync 	0;
	st.shared.f32 	[%r2], %f7;
	bar.sync 	0;
$L__BB0_4:
	setp.gt.u32 	%p3, %r1, 127;
	@%p3 bra 	$L__BB0_6;
	ld.shared.f32 	%f8, [%r2];
	ld.shared.f32 	%f9, [%r2+512];
	add.f32 	%f10, %f8, %f9;
	bar.sync 	0;
	st.shared.f32 	[%r2], %f10;
	bar.sync 	0;
$L__BB0_6:
	setp.gt.u32 	%p4, %r1, 63;
	@%p4 bra 	$L__BB0_8;
	ld.shared.f32 	%f11, [%r2];
	ld.shared.f32 	%f12, [%r2+256];
	add.f32 	%f13, %f11, %f12;
	bar.sync 	0;
	st.shared.f32 	[%r2], %f13;
	bar.sync 	0;
$L__BB0_8:
	setp.gt.u32 	%p5, %r1, 31;
	@%p5 bra 	$L__BB0_10;
	ld.shared.f32 	%f14, [%r2];
	ld.shared.f32 	%f15, [%r2+128];
	add.f32 	%f16, %f14, %f15;
	bar.sync 	0;
	st.shared.f32 	[%r2], %f16;
	bar.sync 	0;
$L__BB0_10:
	setp.gt.u32 	%p6, %r1, 15;
	@%p6 bra 	$L__BB0_12;
	ld.shared.f32 	%f17, [%r2];
	ld.shared.f32 	%f18, [%r2+64];
	add.f32 	%f19, %f17, %f18;
	bar.sync 	0;
	st.shared.f32 	[%r2], %f19;
	bar.sync 	0;
$L__BB0_12:
	setp.gt.u32 	%p7, %r1, 7;
	@%p7 bra 	$L__BB0_14;
	ld.shared.f32 	%f20, [%r2];
	ld.shared.f32 	%f21, [%r2+32];
	add.f32 	%f22, %f20, %f21;
	bar.sync 	0;
	st.shared.f32 	[%r2], %f22;
	bar.sync 	0;
$L__BB0_14:
	setp.gt.u32 	%p8, %r1, 3;
	@%p8 bra 	$L__BB0_16;
	ld.shared.f32 	%f23, [%r2];
	ld.shared.f32 	%f24, [%r2+16];
	add.f32 	%f25, %f23, %f24;
	bar.sync 	0;
	st.shared.f32 	[%r2], %f25;
	bar.sync 	0;
$L__BB0_16:
	setp.gt.u32 	%p9, %r1, 1;
	@%p9 bra 	$L__BB0_18;
	ld.shared.f32 	%f26, [%r2];
	ld.shared.f32 	%f27, [%r2+8];
	add.f32 	%f28, %f26, %f27;
	bar.sync 	0;
	st.shared.f32 	[%r2], %f28;
	bar.sync 	0;
$L__BB0_18:
	setp.ne.s32 	%p10, %r1, 0;
	@%p10 bra 	$L__BB0_20;
	ld.shared.f32 	%f29, [%r2];
	ld.shared.f32 	%f30, [_ZZ6kernelPfS_E4tile+4];
	add.f32 	%f31, %f29, %f30;
	bar.sync 	0;
	st.shared.f32 	[%r2], %f31;
	bar.sync 	0;
	ld.shared.f32 	%f32, [_ZZ6kernelPfS_E4tile];
	cvta.to.global.u64 	%rd6, %rd1;
	st.global.f32 	[%rd6], %f32;
$L__BB0_20:
	ret;

}


// ===== COMPILED SASS (sm_100) =====

	.target	sm_100

	.elftype	@"ET_EXEC"


//--------------------- .note.nv.tkinfo           --------------------------
	.section	.note.nv.tkinfo,"",@"SHT_NOTE"
	.sectionflags	@"SHF_NOTE_NV_TKINFO"
	.tkinfo
        /*0018*/ 	.word	0x00000002
        /*0030*/ 	.string	""
        /*0030*/ 	.string	"ptxas"
        /*0030*/ 	.string	"Cuda compilation tools, release 13.0, V13.0.88"
        /*0030*/ 	.string	"Build cuda_13.0.r13.0/compiler.36424714_0"
        /*0030*/ 	.string	"-arch sm_100 -m 64 "



//--------------------- .note.nv.cuinfo           --------------------------
	.section	.note.nv.cuinfo,"",@"SHT_NOTE"
	.sectionflags	@"SHF_NOTE_NV_CUINFO"
        /*0018*/ 	.short	0x0002
        /*001a*/ 	.short	0x0064
        /*001c*/ 	.short	0x0082
	.zero		2


//--------------------- .nv.info                  --------------------------
	.section	.nv.info,"",@"SHT_CUDA_INFO"
	.align	4


	//----- nvinfo : EIATTR_REGCOUNT
	.align		4
        /*0000*/ 	.byte	0x04, 0x2f
        /*0002*/ 	.short	(.L_1 - .L_0)
	.align		4
.L_0:
        /*0004*/ 	.word	index@(_Z6kernelPfS_)
        /*0008*/ 	.word	0x0000000a


	//----- nvinfo : EIATTR_FRAME_SIZE
	.align		4
.L_1:
        /*000c*/ 	.byte	0x04, 0x11
        /*000e*/ 	.short	(.L_3 - .L_2)
	.align		4
.L_2:
        /*0010*/ 	.word	index@(_Z6kernelPfS_)
        /*0014*/ 	.word	0x00000000


	//----- nvinfo : EIATTR_MIN_STACK_SIZE
	.align		4
.L_3:
        /*0018*/ 	.byte	0x04, 0x12
        /*001a*/ 	.short	(.L_5 - .L_4)
	.align		4
.L_4:
        /*001c*/ 	.word	index@(_Z6kernelPfS_)
        /*0020*/ 	.word	0x00000000
.L_5:


//--------------------- .nv.compat                --------------------------
	.section	.nv.compat,"",@"SHT_CUDA_COMPAT_INFO"
	.align	4
        /*0000*/ 	.byte	0x02, 0x09, 0x00, 0x00, 0x02, 0x02, 0x01, 0x00, 0x02, 0x05, 0x05, 0x00, 0x03, 0x07, 0x01, 0x01
        /*0010*/ 	.byte	0x02, 0x03, 0x00, 0x00, 0x02, 0x06, 0x01, 0x00, 0x04, 0x0b, 0x08, 0x00, 0x09, 0x00, 0x00, 0x00
        /*0020*/ 	.byte	0x00, 0x00, 0x00, 0x00


//--------------------- .nv.info._Z6kernelPfS_    --------------------------
	.section	.nv.info._Z6kernelPfS_,"",@"SHT_CUDA_INFO"
	.sectionflags	@""
	.align	4


	//----- nvinfo : EIATTR_CUDA_API_VERSION
	.align		4
        /*0000*/ 	.byte	0x04, 0x37
        /*0002*/ 	.short	(.L_7 - .L_6)
.L_6:
        /*0004*/ 	.word	0x00000082


	//----- nvinfo : EIATTR_KPARAM_INFO
	.align		4
.L_7:
        /*0008*/ 	.byte	0x04, 0x17
        /*000a*/ 	.short	(.L_9 - .L_8)
.L_8:
        /*000c*/ 	.word	0x00000000
        /*0010*/ 	.short	0x0001
        /*0012*/ 	.short	0x0008
        /*0014*/ 	.byte	0x00, 0xf5, 0x21, 0x00


	//----- nvinfo : EIATTR_KPARAM_INFO
	.align		4
.L_9:
        /*0018*/ 	.byte	0x04, 0x17
        /*001a*/ 	.short	(.L_11 - .L_10)
.L_10:
        /*001c*/ 	.word	0x00000000
        /*0020*/ 	.short	0x0000
        /*0022*/ 	.short	0x0000
        /*0024*/ 	.byte	0x00, 0xf5, 0x21, 0x00


	//----- nvinfo : EIATTR_SPARSE_MMA_MASK
	.align		4
.L_11:
        /*0028*/ 	.byte	0x03, 0x50
        /*002a*/ 	.short	0x0000


	//----- nvinfo : EIATTR_MAXREG_COUNT
	.align		4
        /*002c*/ 	.byte	0x03, 0x1b
        /*002e*/ 	.short	0x00ff


	//----- nvinfo : EIATTR_NUM_BARRIERS
	.align		4
        /*0030*/ 	.byte	0x02, 0x4c
        /*0032*/ 	.byte	0x01
	.zero		1


	//----- nvinfo : EIATTR_MERCURY_ISA_VERSION
	.align		4
        /*0034*/ 	.byte	0x03, 0x5f
        /*0036*/ 	.short	0x0101


	//----- nvinfo : EIATTR_VRC_CTA_INIT_COUNT
	.align		4
        /*0038*/ 	.byte	0x02, 0x4a
	.zero		1
	.zero		1


	//----- nvinfo : EIATTR_EXIT_INSTR_OFFSETS
	.align		4
        /*003c*/ 	.byte	0x04, 0x1c
        /*003e*/ 	.short	(.L_13 - .L_12)


	//   ....[0]....
.L_12:
        /*0040*/ 	.word	0x000004f0


	//   ....[1]....
        /*0044*/ 	.word	0x000005a0


	//----- nvinfo : EIATTR_CBANK_PARAM_SIZE
	.align		4
.L_13:
        /*0048*/ 	.byte	0x03, 0x19
        /*004a*/ 	.short	0x0010


	//----- nvinfo : EIATTR_PARAM_CBANK
	.align		4
        /*004c*/ 	.byte	0x04, 0x0a
        /*004e*/ 	.short	(.L_15 - .L_14)
	.align		4
.L_14:
        /*0050*/ 	.word	index@(.nv.constant0._Z6kernelPfS_)
        /*0054*/ 	.short	0x0380
        /*0056*/ 	.short	0x0010


	//----- nvinfo : EIATTR_SW_WAR
	.align		4
.L_15:
        /*0058*/ 	.byte	0x04, 0x36
        /*005a*/ 	.short	(.L_17 - .L_16)
.L_16:
        /*005c*/ 	.word	0x00000008
.L_17:


//--------------------- .nv.callgraph             --------------------------
	.section	.nv.callgraph,"",@"SHT_CUDA_CALLGRAPH"
	.align	4
	.sectionentsize	8
	.align		4
        /*0000*/ 	.word	0x00000000
	.align		4
        /*0004*/ 	.word	0xffffffff
	.align		4
        /*0008*/ 	.word	0x00000000
	.align		4
        /*000c*/ 	.word	0xfffffffe
	.align		4
        /*0010*/ 	.word	0x00000000
	.align		4
        /*0014*/ 	.word	0xfffffffd
	.align		4
        /*0018*/ 	.word	0x00000000
	.align		4
        /*001c*/ 	.word	0xfffffffc


//--------------------- .text._Z6kernelPfS_       --------------------------
	.section	.text._Z6kernelPfS_,"ax",@progbits
	.align	128
        .global         _Z6kernelPfS_
        .type           _Z6kernelPfS_,@function
        .size           _Z6kernelPfS_,(.L_x_1 - _Z6kernelPfS_)
        .other          _Z6kernelPfS_,@"STO_CUDA_ENTRY STV_DEFAULT"
_Z6kernelPfS_:
.text._Z6kernelPfS_:
[----:B------:R-:W-:Y:S01]  /*0000*/  LDC R1, c[0x0][0x37c] ;  /* 0x0000df00ff017b82 */ /* 0x000fe20000000800 */
[----:B------:R-:W0:Y:S07]  /*0010*/  S2R R6, SR_TID.X ;  /* 0x0000000000067919 */ /* 0x000e2e0000002100 */
[----:B------:R-:W1:Y:S01]  /*0020*/  S2UR UR4, SR_CTAID.X ;  /* 0x00000000000479c3 */ /* 0x000e620000002500 */
[----:B------:R-:W2:Y:S07]  /*0030*/  LDCU.64 UR6, c[0x0][0x358] ;  /* 0x00006b00ff0677ac */ /* 0x000eae0008000a00 */
[----:B------:R-:W3:Y:S01]  /*0040*/  LDC.64 R2, c[0x0][0x380] ;  /* 0x0000e000ff027b82 */ /* 0x000ee20000000a00 */
[----:B-1----:R-:W-:-:S06]  /*0050*/  USHF.L.U32 UR4, UR4, 0xa, URZ ;  /* 0x0000000a04047899 */ /* 0x002fcc00080006ff */
[----:B0-----:R-:W-:-:S05]  /*0060*/  LOP3.LUT R5, R6, UR4, RZ, 0xfc, !PT ;  /* 0x0000000406057c12 */ /* 0x001fca000f8efcff */
[----:B---3--:R-:W-:-:S06]  /*0070*/  IMAD.WIDE R2, R5, 0x4, R2 ;  /* 0x0000000405027825 */ /* 0x008fcc00078e0202 */
[----:B--2---:R-:W2:Y:S01]  /*0080*/  LDG.E R3, desc[UR6][R2.64] ;  /* 0x0000000602037981 */ /* 0x004ea2000c1e1900 */
[----:B------:R-:W0:Y:S01]  /*0090*/  S2UR UR5, SR_CgaCtaId ;  /* 0x00000000000579c3 */ /* 0x000e220000008800 */
[----:B------:R-:W-:Y:S01]  /*00a0*/  UMOV UR4, 0x400 ;  /* 0x0000040000047882 */ /* 0x000fe20000000000 */
[C---:B------:R-:W-:Y:S02]  /*00b0*/  ISETP.GT.U32.AND P0, PT, R6.reuse, 0x1ff, PT ;  /* 0x000001ff0600780c */ /* 0x040fe40003f04070 */
[----:B------:R-:W-:Y:S01]  /*00c0*/  ISETP.GT.U32.AND P1, PT, R6, 0xff, PT ;  /* 0x000000ff0600780c */ /* 0x000fe20003f24070 */
[----:B0-----:R-:W-:-:S06]  /*00d0*/  ULEA UR4, UR5, UR4, 0x18 ;  /* 0x0000000405047291 */ /* 0x001fcc000f8ec0ff */
[----:B------:R-:W-:-:S05]  /*00e0*/  LEA R0, R6, UR4, 0x2 ;  /* 0x0000000406007c11 */ /* 0x000fca000f8e10ff */
[----:B--2---:R-:W-:Y:S01]  /*00f0*/  STS [R0], R3 ;  /* 0x0000000300007388 */ /* 0x004fe20000000800 */
[----:B------:R-:W-:Y:S06]  /*0100*/  BAR.SYNC.DEFER_BLOCKING 0x0 ;  /* 0x0000000000007b1d */ /* 0x000fec0000010000 */
[----:B------:R-:W-:Y:S04]  /*0110*/  @!P0 LDS R4, [R0] ;  /* 0x0000000000048984 */ /* 0x000fe80000000800 */
[----:B------:R-:W0:Y:S02]  /*0120*/  @!P0 LDS R5, [R0+0x800] ;  /* 0x0008000000058984 */ /* 0x000e240000000800 */
[----:B0-----:R-:W-:Y:S01]  /*0130*/  @!P0 FADD R5, R4, R5 ;  /* 0x0000000504058221 */ /* 0x001fe20000000000 */
[----:B------:R-:W-:Y:S06]  /*0140*/  @!P0 BAR.SYNC.DEFER_BLOCKING 0x0 ;  /* 0x0000000000008b1d */ /* 0x000fec0000010000 */
[----:B------:R-:W-:Y:S02]  /*0150*/  @!P0 STS [R0], R5 ;  /* 0x0000000500008388 */ /* 0x000fe40000000800 */
[----:B------:R-:W-:Y:S01]  /*0160*/  @!P0 BAR.SYNC.DEFER_BLOCKING 0x0 ;  /* 0x0000000000008b1d */ /* 0x000fe20000010000 */
[----:B------:R-:W-:-:S05]  /*0170*/  ISETP.GT.U32.AND P0, PT, R6, 0x7f, PT ;  /* 0x0000007f0600780c */ /* 0x000fca0003f04070 */
        /* <DEDUP_REMOVED lines=48> */
[----:B------:R-:W-:-:S05]  /*0480*/  ISETP.NE.AND P1, PT, R6, RZ, PT ;  /* 0x000000ff0600720c */ /* 0x000fca0003f25270 */
[----:B------:R-:W-:Y:S04]  /*0490*/  @!P0 LDS R2, [R0] ;  /* 0x0000000000028984 */ /* 0x000fe80000000800 */
[----:B------:R-:W0:Y:S02]  /*04a0*/  @!P0 LDS R3, [R0+0x8] ;  /* 0x0000080000038984 */ /* 0x000e240000000800 */
[----:B0-----:R-:W-:Y:S01]  /*04b0*/  @!P0 FADD R3, R2, R3 ;  /* 0x0000000302038221 */ /* 0x001fe20000000000 */
[----:B------:R-:W-:Y:S06]  /*04c0*/  @!P0 BAR.SYNC.DEFER_BLOCKING 0x0 ;  /* 0x0000000000008b1d */ /* 0x000fec0000010000 */
[----:B------:R0:W-:Y:S02]  /*04d0*/  @!P0 STS [R0], R3 ;  /* 0x0000000300008388 */ /* 0x0001e40000000800 */
[----:B------:R-:W-:Y:S06]  /*04e0*/  @!P0 BAR.SYNC.DEFER_BLOCKING 0x0 ;  /* 0x0000000000008b1d */ /* 0x000fec0000010000 */
[----:B------:R-:W-:Y:S05]  /*04f0*/  @P1 EXIT ;  /* 0x000000000000194d */ /* 0x000fea0003800000 */
[----:B------:R-:W-:Y:S01]  /*0500*/  LDS R2, [R0] ;  /* 0x0000000000027984 */ /* 0x000fe20000000800 */
[----:B------:R-:W-:Y:S05]  /*0510*/  WARPSYNC.ALL ;  /* 0x0000000000007948 */ /* 0x000fea0003800000 */
[----:B0-----:R-:W0:Y:S02]  /*0520*/  LDS R3, [UR4+0x4] ;  /* 0x00000404ff037984 */ /* 0x001e240008000800 */
[----:B0-----:R-:W-:Y:S01]  /*0530*/  FADD R5, R2, R3 ;  /* 0x0000000302057221 */ /* 0x001fe20000000000 */
[----:B------:R-:W-:Y:S08]  /*0540*/  BAR.SYNC.DEFER_BLOCKING 0x0 ;  /* 0x0000000000007b1d */ /* 0x000ff00000010000 */
[----:B------:R-:W0:Y:S01]  /*0550*/  LDC.64 R2, c[0x0][0x388] ;  /* 0x0000e200ff027b82 */ /* 0x000e220000000a00 */
[----:B------:R-:W-:Y:S07]  /*0560*/  STS [R0], R5 ;  /* 0x0000000500007388 */ /* 0x000fee0000000800 */
[----:B------:R-:W-:Y:S06]  /*0570*/  BAR.SYNC.DEFER_BLOCKING 0x0 ;  /* 0x0000000000007b1d */ /* 0x000fec0000010000 */
[----:B------:R-:W0:Y:S04]  /*0580*/  LDS R7, [UR4] ;  /* 0x00000004ff077984 */ /* 0x000e280008000800 */
[----:B0-----:R-:W-:Y:S01]  /*0590*/  STG.E desc[UR6][R2.64], R7 ;  /* 0x0000000702007986 */ /* 0x001fe2000c101906 */
[----:B------:R-:W-:Y:S05]  /*05a0*/  EXIT ;  /* 0x000000000000794d */ /* 0x000fea0003800000 */
.L_x_0:
[----:B------:R-:W-:-:S00]  /*05b0*/  BRA `(.L_x_0) ;  /* 0xfffffffc00fc7947 */ /* 0x000fc0000383ffff */
[----:B------:R-:W-:-:S00]  /*05c0*/  NOP ;  /* 0x0000000000007918 */ /* 0x000fc00000000000 */
        /* <DEDUP_REMOVED lines=11> */
.L_x_1:


//--------------------- .nv.shared._Z6kernelPfS_  --------------------------
	.section	.nv.shared._Z6kernelPfS_,"aw",@nobits
	.sectionflags	@""
	.align	4
.nv.shared._Z6kernelPfS_:
	.zero		5120


//--------------------- .nv.shared.reserved.0     --------------------------
	.section	.nv.shared.reserved.0,"aw",@nobits
	.weak		__nv_reservedSMEM_offset_0_alias
	.size		__nv_reservedSMEM_offset_0_alias, 0, 64
	.other		__nv_reservedSMEM_offset_0_alias,@"STO_CUDA_RESERVED_SHARED STV_DEFAULT"
__nv_reservedSMEM_offset_0_alias:
	.zero		0
	.zero		64


//--------------------- .nv.constant0._Z6kernelPfS_ --------------------------
	.section	.nv.constant0._Z6kernelPfS_,"a",@progbits
	.sectionflags	@""
	.align	4
.nv.constant0._Z6kernelPfS_:
	.zero		912


//--------------------- SYMBOLS --------------------------

	.type		.nv.reservedSmem.offset0,@object
	.size		.nv.reservedSmem.offset0,0x4
	.type		.nv.reservedSmem.cap,@object
	.size		.nv.reservedSmem.cap,0x4
